//
// Generated by NVIDIA NVVM Compiler
//
// Compiler Build ID: CL-36424714
// Cuda compilation tools, release 13.0, V13.0.88
// Based on NVVM 20.0.0
//

.version 9.0
.target sm_100
.address_size 64

	// .globl	_Z11fill_randomPfim
.extern .func  (.param .b32 func_retval0) vprintf
(
	.param .b64 vprintf_param_0,
	.param .b64 vprintf_param_1
)
;
// _ZZ7matMultPfmS_mS_mmE2as has been demoted
// _ZZ7matMultPfmS_mS_mmE2bs has been demoted
.global .align 1 .b8 $str[6] = {72, 69, 82, 69, 10};

.visible .entry _Z11fill_randomPfim(
	.param .u64 .ptr .align 1 _Z11fill_randomPfim_param_0,
	.param .u32 _Z11fill_randomPfim_param_1,
	.param .u64 _Z11fill_randomPfim_param_2
)
{
	.reg .b32 	%r<10>;
	.reg .b32 	%f<2>;
	.reg .b64 	%rd<8>;

	ld.param.u64 	%rd1, [_Z11fill_randomPfim_param_0];
	ld.param.u64 	%rd2, [_Z11fill_randomPfim_param_2];
	cvta.to.global.u64 	%rd3, %rd1;
	mov.u32 	%r1, %ctaid.x;
	mov.u32 	%r2, %ntid.x;
	mov.u32 	%r3, %tid.x;
	mad.lo.s32 	%r4, %r1, %r2, %r3;
	mov.u32 	%r5, %ctaid.y;
	mov.u32 	%r6, %ntid.y;
	mov.u32 	%r7, %tid.y;
	mad.lo.s32 	%r8, %r5, %r6, %r7;
	cvt.s64.s32 	%rd4, %r4;
	mad.lo.s64 	%rd5, %rd2, %rd4, %rd3;
	add.s32 	%r9, %r4, %r8;
	cvt.rn.f32.s32 	%f1, %r9;
	mul.wide.u32 	%rd6, %r8, 4;
	add.s64 	%rd7, %rd5, %rd6;
	st.global.f32 	[%rd7], %f1;
	ret;

}
	// .globl	_Z7matMultPfmS_mS_mm
.visible .entry _Z7matMultPfmS_mS_mm(
	.param .u64 .ptr .align 1 _Z7matMultPfmS_mS_mm_param_0,
	.param .u64 _Z7matMultPfmS_mS_mm_param_1,
	.param .u64 .ptr .align 1 _Z7matMultPfmS_mS_mm_param_2,
	.param .u64 _Z7matMultPfmS_mS_mm_param_3,
	.param .u64 .ptr .align 1 _Z7matMultPfmS_mS_mm_param_4,
	.param .u64 _Z7matMultPfmS_mS_mm_param_5,
	.param .u64 _Z7matMultPfmS_mS_mm_param_6
)
{
	.reg .pred 	%p<6>;
	.reg .b32 	%r<43>;
	.reg .b32 	%f<164>;
	.reg .b64 	%rd<49>;
	// demoted variable
	.shared .align 4 .b8 _ZZ7matMultPfmS_mS_mmE2as[1024];
	// demoted variable
	.shared .align 4 .b8 _ZZ7matMultPfmS_mS_mmE2bs[1024];
	ld.param.u64 	%rd17, [_Z7matMultPfmS_mS_mm_param_0];
	ld.param.u64 	%rd18, [_Z7matMultPfmS_mS_mm_param_1];
	ld.param.u64 	%rd19, [_Z7matMultPfmS_mS_mm_param_2];
	ld.param.u64 	%rd14, [_Z7matMultPfmS_mS_mm_param_3];
	ld.param.u32 	%r4, [_Z7matMultPfmS_mS_mm_param_6];
	cvta.to.global.u64 	%rd20, %rd19;
	cvta.to.global.u64 	%rd21, %rd17;
	mov.u32 	%r1, %ctaid.x;
	mov.u32 	%r17, %ctaid.y;
	mov.u32 	%r2, %tid.x;
	mov.u32 	%r3, %tid.y;
	mul.lo.s32 	%r18, %r4, %r17;
	shl.b32 	%r42, %r18, 4;
	add.s32 	%r19, %r4, %r42;
	add.s32 	%r6, %r19, -1;
	shl.b32 	%r7, %r17, 4;
	cvt.u64.u32 	%rd22, %r3;
	add.s32 	%r20, %r7, %r3;
	cvt.u64.u32 	%rd1, %r20;
	mad.lo.s64 	%rd48, %rd18, %rd1, %rd21;
	mul.wide.u32 	%rd23, %r1, 64;
	mad.lo.s64 	%rd24, %rd14, %rd22, %rd23;
	add.s64 	%rd47, %rd20, %rd24;
	setp.gt.s32 	%p1, %r42, %r6;
	mov.f32 	%f163, 0f00000000;
	@%p1 bra 	$L__BB1_6;
	ld.param.u64 	%rd41, [_Z7matMultPfmS_mS_mm_param_3];
	shl.b32 	%r21, %r3, 6;
	mov.u32 	%r22, _ZZ7matMultPfmS_mS_mmE2as;
	add.s32 	%r8, %r22, %r21;
	shl.b32 	%r23, %r2, 2;
	add.s32 	%r9, %r8, %r23;
	mov.u32 	%r24, _ZZ7matMultPfmS_mS_mmE2bs;
	add.s32 	%r11, %r24, %r23;
	add.s32 	%r10, %r11, %r21;
	shl.b64 	%rd4, %rd41, 4;
	mad.lo.s32 	%r25, %r4, %r7, %r4;
	add.s32 	%r12, %r42, 16;
	max.s32 	%r26, %r25, %r12;
	not.b32 	%r27, %r42;
	add.s32 	%r13, %r26, %r27;
	and.b32  	%r28, %r13, 16;
	setp.ne.s32 	%p2, %r28, 0;
	mov.f32 	%f163, 0f00000000;
	@%p2 bra 	$L__BB1_3;
	mul.wide.u32 	%rd25, %r2, 4;
	add.s64 	%rd26, %rd48, %rd25;
	ld.global.f32 	%f10, [%rd26];
	st.shared.f32 	[%r9], %f10;
	add.s64 	%rd27, %rd47, %rd25;
	ld.global.f32 	%f11, [%rd27];
	st.shared.f32 	[%r10], %f11;
	add.s64 	%rd47, %rd47, %rd4;
	bar.sync 	0;
	add.s64 	%rd48, %rd48, 64;
	ld.shared.f32 	%f12, [%r8];
	ld.shared.f32 	%f13, [%r11];
	fma.rn.f32 	%f14, %f12, %f13, 0f00000000;
	ld.shared.f32 	%f15, [%r8+4];
	ld.shared.f32 	%f16, [%r11+64];
	fma.rn.f32 	%f17, %f15, %f16, %f14;
	ld.shared.f32 	%f18, [%r8+8];
	ld.shared.f32 	%f19, [%r11+128];
	fma.rn.f32 	%f20, %f18, %f19, %f17;
	ld.shared.f32 	%f21, [%r8+12];
	ld.shared.f32 	%f22, [%r11+192];
	fma.rn.f32 	%f23, %f21, %f22, %f20;
	ld.shared.f32 	%f24, [%r8+16];
	ld.shared.f32 	%f25, [%r11+256];
	fma.rn.f32 	%f26, %f24, %f25, %f23;
	ld.shared.f32 	%f27, [%r8+20];
	ld.shared.f32 	%f28, [%r11+320];
	fma.rn.f32 	%f29, %f27, %f28, %f26;
	ld.shared.f32 	%f30, [%r8+24];
	ld.shared.f32 	%f31, [%r11+384];
	fma.rn.f32 	%f32, %f30, %f31, %f29;
	ld.shared.f32 	%f33, [%r8+28];
	ld.shared.f32 	%f34, [%r11+448];
	fma.rn.f32 	%f35, %f33, %f34, %f32;
	ld.shared.f32 	%f36, [%r8+32];
	ld.shared.f32 	%f37, [%r11+512];
	fma.rn.f32 	%f38, %f36, %f37, %f35;
	ld.shared.f32 	%f39, [%r8+36];
	ld.shared.f32 	%f40, [%r11+576];
	fma.rn.f32 	%f41, %f39, %f40, %f38;
	ld.shared.f32 	%f42, [%r8+40];
	ld.shared.f32 	%f43, [%r11+640];
	fma.rn.f32 	%f44, %f42, %f43, %f41;
	ld.shared.f32 	%f45, [%r8+44];
	ld.shared.f32 	%f46, [%r11+704];
	fma.rn.f32 	%f47, %f45, %f46, %f44;
	ld.shared.f32 	%f48, [%r8+48];
	ld.shared.f32 	%f49, [%r11+768];
	fma.rn.f32 	%f50, %f48, %f49, %f47;
	ld.shared.f32 	%f51, [%r8+52];
	ld.shared.f32 	%f52, [%r11+832];
	fma.rn.f32 	%f53, %f51, %f52, %f50;
	ld.shared.f32 	%f54, [%r8+56];
	ld.shared.f32 	%f55, [%r11+896];
	fma.rn.f32 	%f56, %f54, %f55, %f53;
	ld.shared.f32 	%f57, [%r8+60];
	ld.shared.f32 	%f58, [%r11+960];
	fma.rn.f32 	%f163, %f57, %f58, %f56;
	bar.sync 	0;
	mov.u32 	%r42, %r12;
$L__BB1_3:
	setp.lt.u32 	%p3, %r13, 16;
	@%p3 bra 	$L__BB1_6;
	mul.wide.u32 	%rd28, %r2, 4;
$L__BB1_5:
	ld.param.u64 	%rd42, [_Z7matMultPfmS_mS_mm_param_3];
	add.s64 	%rd29, %rd48, %rd28;
	ld.global.f32 	%f59, [%rd29];
	st.shared.f32 	[%r9], %f59;
	add.s64 	%rd30, %rd47, %rd28;
	ld.global.f32 	%f60, [%rd30];
	st.shared.f32 	[%r10], %f60;
	bar.sync 	0;
	ld.shared.f32 	%f61, [%r8];
	ld.shared.f32 	%f62, [%r11];
	fma.rn.f32 	%f63, %f61, %f62, %f163;
	ld.shared.f32 	%f64, [%r8+4];
	ld.shared.f32 	%f65, [%r11+64];
	fma.rn.f32 	%f66, %f64, %f65, %f63;
	ld.shared.f32 	%f67, [%r8+8];
	ld.shared.f32 	%f68, [%r11+128];
	fma.rn.f32 	%f69, %f67, %f68, %f66;
	ld.shared.f32 	%f70, [%r8+12];
	ld.shared.f32 	%f71, [%r11+192];
	fma.rn.f32 	%f72, %f70, %f71, %f69;
	ld.shared.f32 	%f73, [%r8+16];
	ld.shared.f32 	%f74, [%r11+256];
	fma.rn.f32 	%f75, %f73, %f74, %f72;
	ld.shared.f32 	%f76, [%r8+20];
	ld.shared.f32 	%f77, [%r11+320];
	fma.rn.f32 	%f78, %f76, %f77, %f75;
	ld.shared.f32 	%f79, [%r8+24];
	ld.shared.f32 	%f80, [%r11+384];
	fma.rn.f32 	%f81, %f79, %f80, %f78;
	ld.shared.f32 	%f82, [%r8+28];
	ld.shared.f32 	%f83, [%r11+448];
	fma.rn.f32 	%f84, %f82, %f83, %f81;
	ld.shared.f32 	%f85, [%r8+32];
	ld.shared.f32 	%f86, [%r11+512];
	fma.rn.f32 	%f87, %f85, %f86, %f84;
	ld.shared.f32 	%f88, [%r8+36];
	ld.shared.f32 	%f89, [%r11+576];
	fma.rn.f32 	%f90, %f88, %f89, %f87;
	ld.shared.f32 	%f91, [%r8+40];
	ld.shared.f32 	%f92, [%r11+640];
	fma.rn.f32 	%f93, %f91, %f92, %f90;
	ld.shared.f32 	%f94, [%r8+44];
	ld.shared.f32 	%f95, [%r11+704];
	fma.rn.f32 	%f96, %f94, %f95, %f93;
	ld.shared.f32 	%f97, [%r8+48];
	ld.shared.f32 	%f98, [%r11+768];
	fma.rn.f32 	%f99, %f97, %f98, %f96;
	ld.shared.f32 	%f100, [%r8+52];
	ld.shared.f32 	%f101, [%r11+832];
	fma.rn.f32 	%f102, %f100, %f101, %f99;
	ld.shared.f32 	%f103, [%r8+56];
	ld.shared.f32 	%f104, [%r11+896];
	fma.rn.f32 	%f105, %f103, %f104, %f102;
	ld.shared.f32 	%f106, [%r8+60];
	ld.shared.f32 	%f107, [%r11+960];
	fma.rn.f32 	%f108, %f106, %f107, %f105;
	bar.sync 	0;
	ld.global.f32 	%f109, [%rd29+64];
	st.shared.f32 	[%r9], %f109;
	shl.b64 	%rd31, %rd42, 4;
	add.s64 	%rd32, %rd30, %rd31;
	ld.global.f32 	%f110, [%rd32];
	st.shared.f32 	[%r10], %f110;
	shl.b64 	%rd33, %rd42, 5;
	add.s64 	%rd47, %rd47, %rd33;
	bar.sync 	0;
	add.s64 	%rd48, %rd48, 128;
	ld.shared.f32 	%f111, [%r8];
	ld.shared.f32 	%f112, [%r11];
	fma.rn.f32 	%f113, %f111, %f112, %f108;
	ld.shared.f32 	%f114, [%r8+4];
	ld.shared.f32 	%f115, [%r11+64];
	fma.rn.f32 	%f116, %f114, %f115, %f113;
	ld.shared.f32 	%f117, [%r8+8];
	ld.shared.f32 	%f118, [%r11+128];
	fma.rn.f32 	%f119, %f117, %f118, %f116;
	ld.shared.f32 	%f120, [%r8+12];
	ld.shared.f32 	%f121, [%r11+192];
	fma.rn.f32 	%f122, %f120, %f121, %f119;
	ld.shared.f32 	%f123, [%r8+16];
	ld.shared.f32 	%f124, [%r11+256];
	fma.rn.f32 	%f125, %f123, %f124, %f122;
	ld.shared.f32 	%f126, [%r8+20];
	ld.shared.f32 	%f127, [%r11+320];
	fma.rn.f32 	%f128, %f126, %f127, %f125;
	ld.shared.f32 	%f129, [%r8+24];
	ld.shared.f32 	%f130, [%r11+384];
	fma.rn.f32 	%f131, %f129, %f130, %f128;
	ld.shared.f32 	%f132, [%r8+28];
	ld.shared.f32 	%f133, [%r11+448];
	fma.rn.f32 	%f134, %f132, %f133, %f131;
	ld.shared.f32 	%f135, [%r8+32];
	ld.shared.f32 	%f136, [%r11+512];
	fma.rn.f32 	%f137, %f135, %f136, %f134;
	ld.shared.f32 	%f138, [%r8+36];
	ld.shared.f32 	%f139, [%r11+576];
	fma.rn.f32 	%f140, %f138, %f139, %f137;
	ld.shared.f32 	%f141, [%r8+40];
	ld.shared.f32 	%f142, [%r11+640];
	fma.rn.f32 	%f143, %f141, %f142, %f140;
	ld.shared.f32 	%f144, [%r8+44];
	ld.shared.f32 	%f145, [%r11+704];
	fma.rn.f32 	%f146, %f144, %f145, %f143;
	ld.shared.f32 	%f147, [%r8+48];
	ld.shared.f32 	%f148, [%r11+768];
	fma.rn.f32 	%f149, %f147, %f148, %f146;
	ld.shared.f32 	%f150, [%r8+52];
	ld.shared.f32 	%f151, [%r11+832];
	fma.rn.f32 	%f152, %f150, %f151, %f149;
	ld.shared.f32 	%f153, [%r8+56];
	ld.shared.f32 	%f154, [%r11+896];
	fma.rn.f32 	%f155, %f153, %f154, %f152;
	ld.shared.f32 	%f156, [%r8+60];
	ld.shared.f32 	%f157, [%r11+960];
	fma.rn.f32 	%f163, %f156, %f157, %f155;
	bar.sync 	0;
	add.s32 	%r42, %r42, 32;
	setp.le.s32 	%p4, %r42, %r6;
	@%p4 bra 	$L__BB1_5;
$L__BB1_6:
	ld.param.u64 	%rd44, [_Z7matMultPfmS_mS_mm_param_5];
	ld.param.u64 	%rd43, [_Z7matMultPfmS_mS_mm_param_4];
	shl.b32 	%r37, %r1, 4;
	mul.wide.u32 	%rd34, %r37, 4;
	mad.lo.s64 	%rd35, %rd44, %rd1, %rd34;
	cvta.to.global.u64 	%rd36, %rd43;
	add.s64 	%rd13, %rd36, %rd35;
	add.f32 	%f158, %f163, 0fC5458000;
	abs.f32 	%f159, %f158;
	setp.geu.f32 	%p5, %f159, 0f3A83126F;
	@%p5 bra 	$L__BB1_8;
	mov.u64 	%rd37, $str;
	cvta.global.u64 	%rd38, %rd37;
	{ // callseq 0, 0
	.param .b64 param0;
	st.param.b64 	[param0], %rd38;
	.param .b64 param1;
	st.param.b64 	[param1], 0;
	.param .b32 retval0;
	call.uni (retval0), 
	vprintf, 
	(
	param0, 
	param1
	);
	ld.param.b32 	%r38, [retval0];
	} // callseq 0
$L__BB1_8:
	mul.wide.u32 	%rd39, %r2, 4;
	add.s64 	%rd40, %rd13, %rd39;
	st.global.f32 	[%rd40], %f163;
	ret;

}


// ===== COMPILED SASS (sm_100) =====

	.target	sm_100

	.elftype	@"ET_EXEC"


//--------------------- .note.nv.tkinfo           --------------------------
	.section	.note.nv.tkinfo,"",@"SHT_NOTE"
	.sectionflags	@"SHF_NOTE_NV_TKINFO"
	.tkinfo
        /*0018*/ 	.word	0x00000002
        /*0030*/ 	.string	""
        /*0030*/ 	.string	"ptxas"
        /*0030*/ 	.string	"Cuda compilation tools, release 13.0, V13.0.88"
        /*0030*/ 	.string	"Build cuda_13.0.r13.0/compiler.36424714_0"
        /*0030*/ 	.string	"-arch sm_100 -m 64 "



//--------------------- .note.nv.cuinfo           --------------------------
	.section	.note.nv.cuinfo,"",@"SHT_NOTE"
	.sectionflags	@"SHF_NOTE_NV_CUINFO"
        /*0018*/ 	.short	0x0002
        /*001a*/ 	.short	0x0064
        /*001c*/ 	.short	0x0082
	.zero		2


//--------------------- .nv.info                  --------------------------
	.section	.nv.info,"",@"SHT_CUDA_INFO"
	.align	4


	//----- nvinfo : EIATTR_REGCOUNT
	.align		4
        /*0000*/ 	.byte	0x04, 0x2f
        /*0002*/ 	.short	(.L_2 - .L_1)
	.align		4
.L_1:
        /*0004*/ 	.word	index@(_Z11fill_randomPfim)
        /*0008*/ 	.word	0x0000000a


	//----- nvinfo : EIATTR_FRAME_SIZE
	.align		4
.L_2:
        /*000c*/ 	.byte	0x04, 0x11
        /*000e*/ 	.short	(.L_4 - .L_3)
	.align		4
.L_3:
        /*0010*/ 	.word	index@(_Z11fill_randomPfim)
        /*0014*/ 	.word	0x00000000


	//----- nvinfo : EIATTR_REGCOUNT
	.align		4
.L_4:
        /*0018*/ 	.byte	0x04, 0x2f
        /*001a*/ 	.short	(.L_6 - .L_5)
	.align		4
.L_5:
        /*001c*/ 	.word	index@(_Z7matMultPfmS_mS_mm)
        /*0020*/ 	.word	0x00000020


	//----- nvinfo : EIATTR_FRAME_SIZE
	.align		4
.L_6:
        /*0024*/ 	.byte	0x04, 0x11
        /*0026*/ 	.short	(.L_8 - .L_7)
	.align		4
.L_7:
        /*0028*/ 	.word	index@(_Z7matMultPfmS_mS_mm)
        /*002c*/ 	.word	0x00000000


	//----- nvinfo : EIATTR_MIN_STACK_SIZE
	.align		4
.L_8:
        /*0030*/ 	.byte	0x04, 0x12
        /*0032*/ 	.short	(.L_10 - .L_9)
	.align		4
.L_9:
        /*0034*/ 	.word	index@(_Z7matMultPfmS_mS_mm)
        /*0038*/ 	.word	0x00000000


	//----- nvinfo : EIATTR_MIN_STACK_SIZE
	.align		4
.L_10:
        /*003c*/ 	.byte	0x04, 0x12
        /*003e*/ 	.short	(.L_12 - .L_11)
	.align		4
.L_11:
        /*0040*/ 	.word	index@(_Z11fill_randomPfim)
        /*0044*/ 	.word	0x00000000
.L_12:


//--------------------- .nv.compat                --------------------------
	.section	.nv.compat,"",@"SHT_CUDA_COMPAT_INFO"
	.align	4
        /*0000*/ 	.byte	0x02, 0x09, 0x00, 0x00, 0x02, 0x02, 0x01, 0x00, 0x02, 0x05, 0x05, 0x00, 0x03, 0x07, 0x01, 0x01
        /*0010*/ 	.byte	0x02, 0x03, 0x00, 0x00, 0x02, 0x06, 0x01, 0x00, 0x04, 0x0b, 0x08, 0x00, 0x01, 0x00, 0x00, 0x00
        /*0020*/ 	.byte	0x00, 0x00, 0x00, 0x00


//--------------------- .nv.info._Z7matMultPfmS_mS_mm --------------------------
	.section	.nv.info._Z7matMultPfmS_mS_mm,"",@"SHT_CUDA_INFO"
	.sectionflags	@""
	.align	4


	//----- nvinfo : EIATTR_CUDA_API_VERSION
	.align		4
        /*0000*/ 	.byte	0x04, 0x37
        /*0002*/ 	.short	(.L_14 - .L_13)
.L_13:
        /*0004*/ 	.word	0x00000082


	//----- nvinfo : EIATTR_KPARAM_INFO
	.align		4
.L_14:
        /*0008*/ 	.byte	0x04, 0x17
        /*000a*/ 	.short	(.L_16 - .L_15)
.L_15:
        /*000c*/ 	.word	0x00000000
        /*0010*/ 	.short	0x0006
        /*0012*/ 	.short	0x0030
        /*0014*/ 	.byte	0x00, 0xf0, 0x21, 0x00


	//----- nvinfo : EIATTR_KPARAM_INFO
	.align		4
.L_16:
        /*0018*/ 	.byte	0x04, 0x17
        /*001a*/ 	.short	(.L_18 - .L_17)
.L_17:
        /*001c*/ 	.word	0x00000000
        /*0020*/ 	.short	0x0005
        /*0022*/ 	.short	0x0028
        /*0024*/ 	.byte	0x00, 0xf0, 0x21, 0x00


	//----- nvinfo : EIATTR_KPARAM_INFO
	.align		4
.L_18:
        /*0028*/ 	.byte	0x04, 0x17
        /*002a*/ 	.short	(.L_20 - .L_19)
.L_19:
        /*002c*/ 	.word	0x00000000
        /*0030*/ 	.short	0x0004
        /*0032*/ 	.short	0x0020
        /*0034*/ 	.byte	0x00, 0xf5, 0x21, 0x00


	//----- nvinfo : EIATTR_KPARAM_INFO
	.align		4
.L_20:
        /*0038*/ 	.byte	0x04, 0x17
        /*003a*/ 	.short	(.L_22 - .L_21)
.L_21:
        /*003c*/ 	.word	0x00000000
        /*0040*/ 	.short	0x0003
        /*0042*/ 	.short	0x0018
        /*0044*/ 	.byte	0x00, 0xf0, 0x21, 0x00


	//----- nvinfo : EIATTR_KPARAM_INFO
	.align		4
.L_22:
        /*0048*/ 	.byte	0x04, 0x17
        /*004a*/ 	.short	(.L_24 - .L_23)
.L_23:
        /*004c*/ 	.word	0x00000000
        /*0050*/ 	.short	0x0002
        /*0052*/ 	.short	0x0010
        /*0054*/ 	.byte	0x00, 0xf5, 0x21, 0x00


	//----- nvinfo : EIATTR_KPARAM_INFO
	.align		4
.L_24:
        /*0058*/ 	.byte	0x04, 0x17
        /*005a*/ 	.short	(.L_26 - .L_25)
.L_25:
        /*005c*/ 	.word	0x00000000
        /*0060*/ 	.short	0x0001
        /*0062*/ 	.short	0x0008
        /*0064*/ 	.byte	0x00, 0xf0, 0x21, 0x00


	//----- nvinfo : EIATTR_KPARAM_INFO
	.align		4
.L_26:
        /*0068*/ 	.byte	0x04, 0x17
        /*006a*/ 	.short	(.L_28 - .L_27)
.L_27:
        /*006c*/ 	.word	0x00000000
        /*0070*/ 	.short	0x0000
        /*0072*/ 	.short	0x0000
        /*0074*/ 	.byte	0x00, 0xf5, 0x21, 0x00


	//----- nvinfo : EIATTR_SPARSE_MMA_MASK
	.align		4
.L_28:
        /*0078*/ 	.byte	0x03, 0x50
        /*007a*/ 	.short	0x0000


	//----- nvinfo : EIATTR_MAXREG_COUNT
	.align		4
        /*007c*/ 	.byte	0x03, 0x1b
        /*007e*/ 	.short	0x00ff


	//----- nvinfo : EIATTR_NUM_BARRIERS
	.align		4
        /*0080*/ 	.byte	0x02, 0x4c
        /*0082*/ 	.byte	0x01
	.zero		1


	//----- nvinfo : EIATTR_EXTERNS
	.align		4
        /*0084*/ 	.byte	0x04, 0x0f
        /*0086*/ 	.short	(.L_30 - .L_29)


	//   ....[0]....
	.align		4
.L_29:
        /*0088*/ 	.word	index@(vprintf)


	//----- nvinfo : EIATTR_MERCURY_ISA_VERSION
	.align		4
.L_30:
        /*008c*/ 	.byte	0x03, 0x5f
        /*008e*/ 	.short	0x0101


	//----- nvinfo : EIATTR_VRC_CTA_INIT_COUNT
	.align		4
        /*0090*/ 	.byte	0x02, 0x4a
	.zero		1
	.zero		1


	//----- nvinfo : EIATTR_SYSCALL_OFFSETS
	.align		4
        /*0094*/ 	.byte	0x04, 0x46
        /*0096*/ 	.short	(.L_32 - .L_31)


	//   ....[0]....
.L_31:
        /*0098*/ 	.word	0x00000d60


	//----- nvinfo : EIATTR_EXIT_INSTR_OFFSETS
	.align		4
.L_32:
        /*009c*/ 	.byte	0x04, 0x1c
        /*009e*/ 	.short	(.L_34 - .L_33)


	//   ....[0]....
.L_33:
        /*00a0*/ 	.word	0x00000da0


	//----- nvinfo : EIATTR_CRS_STACK_SIZE
	.align		4
.L_34:
        /*00a4*/ 	.byte	0x04, 0x1e
        /*00a6*/ 	.short	(.L_36 - .L_35)
.L_35:
        /*00a8*/ 	.word	0x00000000


	//----- nvinfo : EIATTR_CBANK_PARAM_SIZE
	.align		4
.L_36:
        /*00ac*/ 	.byte	0x03, 0x19
        /*00ae*/ 	.short	0x0038


	//----- nvinfo : EIATTR_PARAM_CBANK
	.align		4
        /*00b0*/ 	.byte	0x04, 0x0a
        /*00b2*/ 	.short	(.L_38 - .L_37)
	.align		4
.L_37:
        /*00b4*/ 	.word	index@(.nv.constant0._Z7matMultPfmS_mS_mm)
        /*00b8*/ 	.short	0x0380
        /*00ba*/ 	.short	0x0038


	//----- nvinfo : EIATTR_SW_WAR
	.align		4
.L_38:
        /*00bc*/ 	.byte	0x04, 0x36
        /*00be*/ 	.short	(.L_40 - .L_39)
.L_39:
        /*00c0*/ 	.word	0x00000008
.L_40:


//--------------------- .nv.info._Z11fill_randomPfim --------------------------
	.section	.nv.info._Z11fill_randomPfim,"",@"SHT_CUDA_INFO"
	.sectionflags	@""
	.align	4


	//----- nvinfo : EIATTR_CUDA_API_VERSION
	.align		4
        /*0000*/ 	.byte	0x04, 0x37
        /*0002*/ 	.short	(.L_42 - .L_41)
.L_41:
        /*0004*/ 	.word	0x00000082


	//----- nvinfo : EIATTR_KPARAM_INFO
	.align		4
.L_42:
        /*0008*/ 	.byte	0x04, 0x17
        /*000a*/ 	.short	(.L_44 - .L_43)
.L_43:
        /*000c*/ 	.word	0x00000000
        /*0010*/ 	.short	0x0002
        /*0012*/ 	.short	0x0010
        /*0014*/ 	.byte	0x00, 0xf0, 0x21, 0x00


	//----- nvinfo : EIATTR_KPARAM_INFO
	.align		4
.L_44:
        /*0018*/ 	.byte	0x04, 0x17
        /*001a*/ 	.short	(.L_46 - .L_45)
.L_45:
        /*001c*/ 	.word	0x00000000
        /*0020*/ 	.short	0x0001
        /*0022*/ 	.short	0x0008
        /*0024*/ 	.byte	0x00, 0xf0, 0x11, 0x00


	//----- nvinfo : EIATTR_KPARAM_INFO
	.align		4
.L_46:
        /*0028*/ 	.byte	0x04, 0x17
        /*002a*/ 	.short	(.L_48 - .L_47)
.L_47:
        /*002c*/ 	.word	0x00000000
        /*0030*/ 	.short	0x0000
        /*0032*/ 	.short	0x0000
        /*0034*/ 	.byte	0x00, 0xf5, 0x21, 0x00


	//----- nvinfo : EIATTR_SPARSE_MMA_MASK
	.align		4
.L_48:
        /*0038*/ 	.byte	0x03, 0x50
        /*003a*/ 	.short	0x0000


	//----- nvinfo : EIATTR_MAXREG_COUNT
	.align		4
        /*003c*/ 	.byte	0x03, 0x1b
        /*003e*/ 	.short	0x00ff


	//----- nvinfo : EIATTR_MERCURY_ISA_VERSION
	.align		4
        /*0040*/ 	.byte	0x03, 0x5f
        /*0042*/ 	.short	0x0101


	//----- nvinfo : EIATTR_VRC_CTA_INIT_COUNT
	.align		4
        /*0044*/ 	.byte	0x02, 0x4a
	.zero		1
	.zero		1


	//----- nvinfo : EIATTR_EXIT_INSTR_OFFSETS
	.align		4
        /*0048*/ 	.byte	0x04, 0x1c
        /*004a*/ 	.short	(.L_50 - .L_49)


	//   ....[0]....
.L_49:
        /*004c*/ 	.word	0x00000150


	//----- nvinfo : EIATTR_CBANK_PARAM_SIZE
	.align		4
.L_50:
        /*0050*/ 	.byte	0x03, 0x19
        /*0052*/ 	.short	0x0018


	//----- nvinfo : EIATTR_PARAM_CBANK
	.align		4
        /*0054*/ 	.byte	0x04, 0x0a
        /*0056*/ 	.short	(.L_52 - .L_51)
	.align		4
.L_51:
        /*0058*/ 	.word	index@(.nv.constant0._Z11fill_randomPfim)
        /*005c*/ 	.short	0x0380
        /*005e*/ 	.short	0x0018


	//----- nvinfo : EIATTR_SW_WAR
	.align		4
.L_52:
        /*0060*/ 	.byte	0x04, 0x36
        /*0062*/ 	.short	(.L_54 - .L_53)
.L_53:
        /*0064*/ 	.word	0x00000008
.L_54:


//--------------------- .nv.callgraph             --------------------------
	.section	.nv.callgraph,"",@"SHT_CUDA_CALLGRAPH"
	.align	4
	.sectionentsize	8
	.align		4
        /*0000*/ 	.word	0x00000000
	.align		4
        /*0004*/ 	.word	0xffffffff
	.align		4
        /*0008*/ 	.word	index@(_Z7matMultPfmS_mS_mm)
	.align		4
        /*000c*/ 	.word	index@(vprintf)
	.align		4
        /*0010*/ 	.word	0x00000000
	.align		4
        /*0014*/ 	.word	0xfffffffe
	.align		4
        /*0018*/ 	.word	0x00000000
	.align		4
        /*001c*/ 	.word	0xfffffffd
	.align		4
        /*0020*/ 	.word	0x00000000
	.align		4
        /*0024*/ 	.word	0xfffffffc


//--------------------- .nv.constant4             --------------------------
	.section	.nv.constant4,"a",@progbits
	.align	8
	.align		8
.nv.constant4:
        /*0000*/ 	.dword	vprintf
	.align		8
        /*0008*/ 	.dword	$str


//--------------------- .text._Z7matMultPfmS_mS_mm --------------------------
	.section	.text._Z7matMultPfmS_mS_mm,"ax",@progbits
	.align	128
        .global         _Z7matMultPfmS_mS_mm
        .type           _Z7matMultPfmS_mS_mm,@function
        .size           _Z7matMultPfmS_mS_mm,(.L_x_7 - _Z7matMultPfmS_mS_mm)
        .other          _Z7matMultPfmS_mS_mm,@"STO_CUDA_ENTRY STV_DEFAULT"
_Z7matMultPfmS_mS_mm:
.text._Z7matMultPfmS_mS_mm:
[----:B------:R-:W0:Y:S01]  /*0000*/  LDC R1, c[0x0][0x37c] ;  /* 0x0000df00ff017b82 */ /* 0x000e220000000800 */
[----:B------:R-:W1:Y:S07]  /*0010*/  S2R R16, SR_TID.Y ;  /* 0x0000000000107919 */ /* 0x000e6e0000002200 */
[----:B------:R-:W2:Y:S01]  /*0020*/  S2UR UR5, SR_CTAID.Y ;  /* 0x00000000000579c3 */ /* 0x000ea20000002600 */
[----:B------:R-:W2:Y:S01]  /*0030*/  LDCU UR6, c[0x0][0x3b0] ;  /* 0x00007600ff0677ac */ /* 0x000ea20008000800 */
[----:B------:R-:W-:Y:S01]  /*0040*/  HFMA2 R23, -RZ, RZ, 0, 0 ;  /* 0x00000000ff177431 */ /* 0x000fe200000001ff */
[----:B------:R-:W3:Y:S01]  /*0050*/  S2R R2, SR_TID.X ;  /* 0x0000000000027919 */ /* 0x000ee20000002100 */
[----:B------:R-:W4:Y:S04]  /*0060*/  LDCU.64 UR12, c[0x0][0x388] ;  /* 0x00007100ff0c77ac */ /* 0x000f280008000a00 */
[----:B------:R-:W5:Y:S01]  /*0070*/  S2UR UR9, SR_CTAID.X ;  /* 0x00000000000979c3 */ /* 0x000f620000002500 */
[----:B------:R-:W0:Y:S07]  /*0080*/  LDCU.64 UR36, c[0x0][0x358] ;  /* 0x00006b00ff2477ac */ /* 0x000e2e0008000a00 */
[----:B------:R-:W4:Y:S08]  /*0090*/  LDC.64 R8, c[0x0][0x398] ;  /* 0x0000e600ff087b82 */ /* 0x000f300000000a00 */
[----:B------:R-:W3:Y:S01]  /*00a0*/  LDC.64 R10, c[0x0][0x390] ;  /* 0x0000e400ff0a7b82 */ /* 0x000ee20000000a00 */
[----:B--2---:R-:W-:-:S02]  /*00b0*/  UIMAD UR4, UR5, UR6, URZ ;  /* 0x00000006050472a4 */ /* 0x004fc4000f8e02ff */
[----:B------:R-:W-:Y:S02]  /*00c0*/  USHF.L.U32 UR5, UR5, 0x4, URZ ;  /* 0x0000000405057899 */ /* 0x000fe400080006ff */
[----:B------:R-:W-:-:S03]  /*00d0*/  USHF.L.U32 UR4, UR4, 0x4, URZ ;  /* 0x0000000404047899 */ /* 0x000fc600080006ff */
[----:B------:R-:W2:Y:S01]  /*00e0*/  LDC.64 R6, c[0x0][0x380] ;  /* 0x0000e000ff067b82 */ /* 0x000ea20000000a00 */
[----:B-----5:R-:W-:Y:S01]  /*00f0*/  UIMAD.WIDE.U32 UR10, UR9, 0x40, URZ ;  /* 0x00000040090a78a5 */ /* 0x020fe2000f8e00ff */
[----:B-1----:R-:W-:-:S05]  /*0100*/  IADD3 R20, PT, PT, R16, UR5, RZ ;  /* 0x0000000510147c10 */ /* 0x002fca000fffe0ff */
[----:B----4-:R-:W-:Y:S01]  /*0110*/  IMAD.WIDE.U32 R4, R16, R8, UR10 ;  /* 0x0000000a10047e25 */ /* 0x010fe2000f8e0008 */
[----:B------:R-:W-:-:S03]  /*0120*/  UIADD3 UR11, UPT, UPT, UR4, -0x1, UR6 ;  /* 0xffffffff040b7890 */ /* 0x000fc6000fffe006 */
[----:B------:R-:W-:Y:S01]  /*0130*/  IMAD R0, R16, R9, R5 ;  /* 0x0000000910007224 */ /* 0x000fe200078e0205 */
[----:B------:R-:W-:Y:S01]  /*0140*/  UISETP.GT.AND UP0, UPT, UR4, UR11, UPT ;  /* 0x0000000b0400728c */ /* 0x000fe2000bf04270 */
[----:B---3--:R-:W-:-:S04]  /*0150*/  IADD3 R10, P0, PT, R4, R10, RZ ;  /* 0x0000000a040a7210 */ /* 0x008fc80007f1e0ff */
[----:B------:R-:W-:Y:S01]  /*0160*/  IADD3.X R11, PT, PT, R0, R11, RZ, P0, !PT ;  /* 0x0000000b000b7210 */ /* 0x000fe200007fe4ff */
[----:B--2---:R-:W-:-:S03]  /*0170*/  IMAD.WIDE.U32 R4, R20, UR12, R6 ;  /* 0x0000000c14047c25 */ /* 0x004fc6000f8e0006 */
[----:B0-----:R-:W-:Y:S05]  /*0180*/  BRA.U UP0, `(.L_x_0) ;  /* 0x0000000900a87547 */ /* 0x001fea000b800000 */
[----:B------:R-:W0:Y:S01]  /*0190*/  S2UR UR8, SR_CgaCtaId ;  /* 0x00000000000879c3 */ /* 0x000e220000008800 */
[----:B------:R-:W-:Y:S01]  /*01a0*/  UIMAD UR6, UR5, UR6, UR6 ;  /* 0x00000006050672a4 */ /* 0x000fe2000f8e0206 */
[----:B------:R-:W-:Y:S01]  /*01b0*/  IMAD R3, R20, UR13, R5 ;  /* 0x0000000d14037c24 */ /* 0x000fe2000f8e0205 */
[----:B------:R-:W-:Y:S01]  /*01c0*/  UIADD3 UR10, UPT, UPT, UR4, 0x10, URZ ;  /* 0x00000010040a7890 */ /* 0x000fe2000fffe0ff */
[----:B------:R-:W-:Y:S01]  /*01d0*/  MOV R0, R4 ;  /* 0x0000000400007202 */ /* 0x000fe20000000f00 */
[----:B------:R-:W-:Y:S01]  /*01e0*/  ULOP3.LUT UR7, URZ, UR4, URZ, 0x33, !UPT ;  /* 0x00000004ff077292 */ /* 0x000fe2000f8e33ff */
[----:B------:R-:W-:Y:S01]  /*01f0*/  MOV R23, RZ ;  /* 0x000000ff00177202 */ /* 0x000fe20000000f00 */
[----:B------:R-:W-:Y:S01]  /*0200*/  UISETP.LT.AND UP0, UPT, UR6, UR10, UPT ;  /* 0x0000000a0600728c */ /* 0x000fe2000bf01270 */
[----:B------:R-:W-:-:S03]  /*0210*/  UMOV UR5, 0x400 ;  /* 0x0000040000057882 */ /* 0x000fc60000000000 */
[----:B------:R-:W-:-:S04]  /*0220*/  USEL UR6, UR6, UR10, !UP0 ;  /* 0x0000000a06067287 */ /* 0x000fc8000c000000 */
[----:B------:R-:W-:-:S04]  /*0230*/  UIADD3 UR6, UPT, UPT, UR6, UR7, URZ ;  /* 0x0000000706067290 */ /* 0x000fc8000fffe0ff */
[----:B------:R-:W-:Y:S02]  /*0240*/  ULOP3.LUT UP0, URZ, UR6, 0x10, URZ, 0xc0, !UPT ;  /* 0x0000001006ff7892 */ /* 0x000fe4000f80c0ff */
[----:B------:R-:W-:Y:S02]  /*0250*/  UISETP.GE.U32.AND UP1, UPT, UR6, 0x10, UPT ;  /* 0x000000100600788c */ /* 0x000fe4000bf26070 */
[----:B0-----:R-:W-:Y:S02]  /*0260*/  ULEA UR12, UR8, UR5, 0x18 ;  /* 0x00000005080c7291 */ /* 0x001fe4000f8ec0ff */
[----:B------:R-:W-:-:S04]  /*0270*/  UIADD3 UR5, UPT, UPT, UR5, 0x400, URZ ;  /* 0x0000040005057890 */ /* 0x000fc8000fffe0ff */
[----:B------:R-:W-:Y:S01]  /*0280*/  ULEA UR5, UR8, UR5, 0x18 ;  /* 0x0000000508057291 */ /* 0x000fe2000f8ec0ff */
[----:B------:R-:W-:-:S04]  /*0290*/  LEA R19, R16, UR12, 0x6 ;  /* 0x0000000c10137c11 */ /* 0x000fc8000f8e30ff */
[C---:B------:R-:W-:Y:S02]  /*02a0*/  LEA R18, R2.reuse, R19, 0x2 ;  /* 0x0000001302127211 */ /* 0x040fe400078e10ff */
[----:B------:R-:W-:-:S04]  /*02b0*/  LEA R17, R2, UR5, 0x2 ;  /* 0x0000000502117c11 */ /* 0x000fc8000f8e10ff */
[----:B------:R-:W-:Y:S01]  /*02c0*/  LEA R16, R16, R17, 0x6 ;  /* 0x0000001110107211 */ /* 0x000fe200078e30ff */
[----:B------:R-:W-:Y:S06]  /*02d0*/  BRA.U UP0, `(.L_x_1) ;  /* 0x0000000100cc7547 */ /* 0x000fec000b800000 */
[----:B------:R-:W-:Y:S01]  /*02e0*/  MOV R4, R0 ;  /* 0x0000000000047202 */ /* 0x000fe20000000f00 */
[----:B------:R-:W-:Y:S01]  /*02f0*/  IMAD.WIDE.U32 R24, R2, 0x4, R10 ;  /* 0x0000000402187825 */ /* 0x000fe200078e000a */
[----:B------:R-:W-:-:S03]  /*0300*/  MOV R5, R3 ;  /* 0x0000000300057202 */ /* 0x000fc60000000f00 */
[----:B------:R-:W-:Y:S02]  /*0310*/  IMAD.WIDE.U32 R12, R2, 0x4, R4 ;  /* 0x00000004020c7825 */ /* 0x000fe400078e0004 */
[----:B------:R-:W2:Y:S04]  /*0320*/  LDG.E R25, desc[UR36][R24.64] ;  /* 0x0000002418197981 */ /* 0x000ea8000c1e1900 */
[----:B------:R-:W3:Y:S01]  /*0330*/  LDG.E R21, desc[UR36][R12.64] ;  /* 0x000000240c157981 */ /* 0x000ee2000c1e1900 */
[----:B------:R-:W-:Y:S02]  /*0340*/  IADD3 R0, P1, PT, R0, 0x40, RZ ;  /* 0x0000004000007810 */ /* 0x000fe40007f3e0ff */
[----:B------:R-:W-:Y:S02]  /*0350*/  LEA R10, P0, R8, R10, 0x4 ;  /* 0x0000000a080a7211 */ /* 0x000fe400078020ff */
[----:B------:R-:W-:-:S02]  /*0360*/  IADD3.X R3, PT, PT, RZ, R3, RZ, P1, !PT ;  /* 0x00000003ff037210 */ /* 0x000fc40000ffe4ff */
[----:B------:R-:W-:Y:S01]  /*0370*/  LEA.HI.X R11, R8, R11, R9, 0x4, P0 ;  /* 0x0000000b080b7211 */ /* 0x000fe200000f2409 */
[----:B------:R-:W-:Y:S01]  /*0380*/  UMOV UR4, UR10 ;  /* 0x0000000a00047c82 */ /* 0x000fe20008000000 */
[----:B---3--:R-:W-:Y:S04]  /*0390*/  STS [R18], R21 ;  /* 0x0000001512007388 */ /* 0x008fe80000000800 */
[----:B--2---:R-:W-:Y:S01]  /*03a0*/  STS [R16], R25 ;  /* 0x0000001910007388 */ /* 0x004fe20000000800 */
[----:B------:R-:W-:Y:S06]  /*03b0*/  BAR.SYNC.DEFER_BLOCKING 0x0 ;  /* 0x0000000000007b1d */ /* 0x000fec0000010000 */
[----:B------:R-:W-:Y:S04]  /*03c0*/  LDS R27, [R17] ;  /* 0x00000000111b7984 */ /* 0x000fe80000000800 */
[----:B------:R-:W0:Y:S04]  /*03d0*/  LDS.128 R4, [R19] ;  /* 0x0000000013047984 */ /* 0x000e280000000c00 */
[----:B------:R-:W1:Y:S04]  /*03e0*/  LDS R29, [R17+0x40] ;  /* 0x00004000111d7984 */ /* 0x000e680000000800 */
[----:B------:R-:W2:Y:S04]  /*03f0*/  LDS R26, [R17+0x80] ;  /* 0x00008000111a7984 */ /* 0x000ea80000000800 */
[----:B------:R-:W3:Y:S04]  /*0400*/  LDS R22, [R17+0xc0] ;  /* 0x0000c00011167984 */ /* 0x000ee80000000800 */
[----:B------:R-:W-:Y:S04]  /*0410*/  LDS R23, [R17+0x100] ;  /* 0x0001000011177984 */ /* 0x000fe80000000800 */
[----:B------:R-:W4:Y:S04]  /*0420*/  LDS.128 R12, [R19+0x10] ;  /* 0x00001000130c7984 */ /* 0x000f280000000c00 */
[----:B------:R-:W5:Y:S04]  /*0430*/  LDS R24, [R17+0x140] ;  /* 0x0001400011187984 */ /* 0x000f680000000800 */
[----:B------:R-:W5:Y:S04]  /*0440*/  LDS R25, [R17+0x180] ;  /* 0x0001800011197984 */ /* 0x000f680000000800 */
[----:B------:R-:W-:Y:S01]  /*0450*/  LDS R21, [R17+0x200] ;  /* 0x0002000011157984 */ /* 0x000fe20000000800 */
[----:B0-----:R-:W-:-:S04]  /*0460*/  FFMA R4, R4, R27, RZ ;  /* 0x0000001b04047223 */ /* 0x001fc800000000ff */
[----:B-1----:R-:W-:-:S04]  /*0470*/  FFMA R5, R29, R5, R4 ;  /* 0x000000051d057223 */ /* 0x002fc80000000004 */
[----:B--2---:R-:W-:Y:S02]  /*0480*/  FFMA R5, R26, R6, R5 ;  /* 0x000000061a057223 */ /* 0x004fe40000000005 */
[----:B------:R-:W0:Y:S02]  /*0490*/  LDS R26, [R17+0x1c0] ;  /* 0x0001c000111a7984 */ /* 0x000e240000000800 */
[----:B---3--:R-:W-:Y:S02]  /*04a0*/  FFMA R27, R22, R7, R5 ;  /* 0x00000007161b7223 */ /* 0x008fe40000000005 */
[----:B------:R-:W1:Y:S04]  /*04b0*/  LDS.128 R4, [R19+0x20] ;  /* 0x0000200013047984 */ /* 0x000e680000000c00 */
[----:B------:R-:W2:Y:S01]  /*04c0*/  LDS R22, [R17+0x240] ;  /* 0x0002400011167984 */ /* 0x000ea20000000800 */
[----:B----4-:R-:W-:-:S04]  /*04d0*/  FFMA R23, R12, R23, R27 ;  /* 0x000000170c177223 */ /* 0x010fc8000000001b */
[----:B-----5:R-:W-:Y:S02]  /*04e0*/  FFMA R24, R24, R13, R23 ;  /* 0x0000000d18187223 */ /* 0x020fe40000000017 */
[----:B------:R-:W3:Y:S02]  /*04f0*/  LDS R23, [R17+0x280] ;  /* 0x0002800011177984 */ /* 0x000ee40000000800 */
[----:B------:R-:W-:Y:S02]  /*0500*/  FFMA R25, R25, R14, R24 ;  /* 0x0000000e19197223 */ /* 0x000fe40000000018 */
[----:B------:R-:W4:Y:S02]  /*0510*/  LDS R24, [R17+0x2c0] ;  /* 0x0002c00011187984 */ /* 0x000f240000000800 */
[----:B0-----:R-:W-:Y:S02]  /*0520*/  FFMA R27, R26, R15, R25 ;  /* 0x0000000f1a1b7223 */ /* 0x001fe40000000019 */
[----:B------:R-:W-:Y:S04]  /*0530*/  LDS R25, [R17+0x300] ;  /* 0x0003000011197984 */ /* 0x000fe80000000800 */
[----:B------:R-:W0:Y:S01]  /*0540*/  LDS.128 R12, [R19+0x30] ;  /* 0x00003000130c7984 */ /* 0x000e220000000c00 */
[----:B-1----:R-:W-:-:S03]  /*0550*/  FFMA R27, R4, R21, R27 ;  /* 0x00000015041b7223 */ /* 0x002fc6000000001b */
[----:B------:R-:W1:Y:S01]  /*0560*/  LDS R4, [R17+0x340] ;  /* 0x0003400011047984 */ /* 0x000e620000000800 */
[----:B--2---:R-:W-:-:S03]  /*0570*/  FFMA R26, R22, R5, R27 ;  /* 0x00000005161a7223 */ /* 0x004fc6000000001b */
[----:B------:R-:W2:Y:S04]  /*0580*/  LDS R21, [R17+0x380] ;  /* 0x0003800011157984 */ /* 0x000ea80000000800 */
[----:B------:R-:W5:Y:S01]  /*0590*/  LDS R22, [R17+0x3c0] ;  /* 0x0003c00011167984 */ /* 0x000f620000000800 */
[----:B---3--:R-:W-:-:S04]  /*05a0*/  FFMA R23, R23, R6, R26 ;  /* 0x0000000617177223 */ /* 0x008fc8000000001a */
[----:B----4-:R-:W-:-:S04]  /*05b0*/  FFMA R7, R24, R7, R23 ;  /* 0x0000000718077223 */ /* 0x010fc80000000017 */
[----:B0-----:R-:W-:-:S04]  /*05c0*/  FFMA R7, R12, R25, R7 ;  /* 0x000000190c077223 */ /* 0x001fc80000000007 */
[----:B-1----:R-:W-:-:S04]  /*05d0*/  FFMA R4, R4, R13, R7 ;  /* 0x0000000d04047223 */ /* 0x002fc80000000007 */
[----:B--2---:R-:W-:-:S04]  /*05e0*/  FFMA R21, R21, R14, R4 ;  /* 0x0000000e15157223 */ /* 0x004fc80000000004 */
[----:B-----5:R-:W-:Y:S01]  /*05f0*/  FFMA R23, R22, R15, R21 ;  /* 0x0000000f16177223 */ /* 0x020fe20000000015 */
[----:B------:R-:W-:Y:S06]  /*0600*/  BAR.SYNC.DEFER_BLOCKING 0x0 ;  /* 0x0000000000007b1d */ /* 0x000fec0000010000 */
.L_x_1:
[----:B------:R-:W-:Y:S05]  /*0610*/  BRA.U !UP1, `(.L_x_0) ;  /* 0x0000000509847547 */ /* 0x000fea000b800000 */
.L_x_2:
[----:B------:R-:W-:Y:S01]  /*0620*/  MOV R4, R0 ;  /* 0x0000000000047202 */ /* 0x000fe20000000f00 */
[----:B------:R-:W-:Y:S01]  /*0630*/  IMAD.WIDE.U32 R26, R2, 0x4, R10 ;  /* 0x00000004021a7825 */ /* 0x000fe200078e000a */
[----:B------:R-:W-:-:S04]  /*0640*/  MOV R5, R3 ;  /* 0x0000000300057202 */ /* 0x000fc80000000f00 */
[----:B------:R-:W2:Y:S01]  /*0650*/  LDG.E R7, desc[UR36][R26.64] ;  /* 0x000000241a077981 */ /* 0x000ea2000c1e1900 */
[----:B------:R-:W-:-:S05]  /*0660*/  IMAD.WIDE.U32 R24, R2, 0x4, R4 ;  /* 0x0000000402187825 */ /* 0x000fca00078e0004 */
[----:B------:R-:W3:Y:S04]  /*0670*/  LDG.E R5, desc[UR36][R24.64] ;  /* 0x0000002418057981 */ /* 0x000ee8000c1e1900 */
        /* <DEDUP_REMOVED lines=9> */
[----:B------:R-:W-:Y:S01]  /*0710*/  LDS R28, [R17+0x3c0] ;  /* 0x0003c000111c7984 */ /* 0x000fe20000000800 */
[----:B0-----:R-:W-:-:S04]  /*0720*/  FFMA R4, R12, R4, R23 ;  /* 0x000000040c047223 */ /* 0x001fc80000000017 */
[----:B-1----:R-:W-:Y:S02]  /*0730*/  FFMA R21, R21, R13, R4 ;  /* 0x0000000d15157223 */ /* 0x002fe40000000004 */
[----:B------:R-:W-:Y:S02]  /*0740*/  LDS R13, [R17+0x100] ;  /* 0x00010000110d7984 */ /* 0x000fe40000000800 */
[----:B--2---:R-:W-:Y:S02]  /*0750*/  FFMA R23, R6, R14, R21 ;  /* 0x0000000e06177223 */ /* 0x004fe40000000015 */
[----:B------:R-:W0:Y:S04]  /*0760*/  LDS.128 R4, [R19+0x10] ;  /* 0x0000100013047984 */ /* 0x000e280000000c00 */
[----:B------:R-:W1:Y:S01]  /*0770*/  LDS R21, [R17+0x180] ;  /* 0x0001800011157984 */ /* 0x000e620000000800 */
[----:B---3--:R-:W-:-:S03]  /*0780*/  FFMA R15, R22, R15, R23 ;  /* 0x0000000f160f7223 */ /* 0x008fc60000000017 */
[----:B------:R-:W2:Y:S04]  /*0790*/  LDS R22, [R17+0x1c0] ;  /* 0x0001c00011167984 */ /* 0x000ea80000000800 */
[----:B------:R-:W-:Y:S01]  /*07a0*/  LDS R23, [R17+0x240] ;  /* 0x0002400011177984 */ /* 0x000fe20000000800 */
[----:B0-----:R-:W-:-:S03]  /*07b0*/  FFMA R4, R4, R13, R15 ;  /* 0x0000000d04047223 */ /* 0x001fc6000000000f */
[----:B------:R-:W-:Y:S01]  /*07c0*/  LDS.128 R12, [R19+0x20] ;  /* 0x00002000130c7984 */ /* 0x000fe20000000c00 */
[----:B------:R-:W-:-:S03]  /*07d0*/  FFMA R4, R29, R5, R4 ;  /* 0x000000051d047223 */ /* 0x000fc60000000004 */
[----:B------:R-:W0:Y:S01]  /*07e0*/  LDS R5, [R17+0x200] ;  /* 0x0002000011057984 */ /* 0x000e220000000800 */
[----:B-1----:R-:W-:-:S03]  /*07f0*/  FFMA R21, R21, R6, R4 ;  /* 0x0000000615157223 */ /* 0x002fc60000000004 */
[----:B------:R-:W1:Y:S04]  /*0800*/  LDS R6, [R17+0x280] ;  /* 0x0002800011067984 */ /* 0x000e680000000800 */
[----:B------:R-:W3:Y:S01]  /*0810*/  LDS R4, [R17+0x2c0] ;  /* 0x0002c00011047984 */ /* 0x000ee20000000800 */
[----:B--2---:R-:W-:Y:S01]  /*0820*/  FFMA R7, R22, R7, R21 ;  /* 0x0000000716077223 */ /* 0x004fe20000000015 */
[----:B------:R-:W-:Y:S02]  /*0830*/  LEA R22, P0, R8, R26, 0x4 ;  /* 0x0000001a08167211 */ /* 0x000fe400078020ff */
[----:B------:R-:W-:Y:S01]  /*0840*/  LDS R29, [R17+0x340] ;  /* 0x00034000111d7984 */ /* 0x000fe20000000800 */
[----:B0-----:R-:W-:-:S04]  /*0850*/  FFMA R12, R12, R5, R7 ;  /* 0x000000050c0c7223 */ /* 0x001fc80000000007 */
[----:B------:R-:W-:-:S04]  /*0860*/  FFMA R13, R23, R13, R12 ;  /* 0x0000000d170d7223 */ /* 0x000fc8000000000c */
[----:B-1----:R-:W-:Y:S01]  /*0870*/  FFMA R5, R6, R14, R13 ;  /* 0x0000000e06057223 */ /* 0x002fe2000000000d */
[----:B------:R-:W-:Y:S01]  /*0880*/  LEA.HI.X R23, R8, R27, R9, 0x4, P0 ;  /* 0x0000001b08177211 */ /* 0x000fe200000f2409 */
[----:B------:R-:W-:Y:S02]  /*0890*/  LDS R13, [R17+0x300] ;  /* 0x00030000110d7984 */ /* 0x000fe40000000800 */
[----:B---3--:R-:W-:Y:S02]  /*08a0*/  FFMA R15, R4, R15, R5 ;  /* 0x0000000f040f7223 */ /* 0x008fe40000000005 */
[----:B------:R-:W-:Y:S04]  /*08b0*/  LDS R27, [R17+0x380] ;  /* 0x00038000111b7984 */ /* 0x000fe80000000800 */
[----:B------:R-:W0:Y:S01]  /*08c0*/  LDS.128 R4, [R19+0x30] ;  /* 0x0000300013047984 */ /* 0x000e220000000c00 */
[----:B------:R-:W-:Y:S06]  /*08d0*/  BAR.SYNC.DEFER_BLOCKING 0x0 ;  /* 0x0000000000007b1d */ /* 0x000fec0000010000 */
[----:B------:R-:W2:Y:S04]  /*08e0*/  LDG.E R25, desc[UR36][R24.64+0x40] ;  /* 0x0000402418197981 */ /* 0x000ea8000c1e1900 */
[----:B------:R-:W3:Y:S01]  /*08f0*/  LDG.E R23, desc[UR36][R22.64] ;  /* 0x0000002416177981 */ /* 0x000ee2000c1e1900 */
[----:B0-----:R-:W-:-:S04]  /*0900*/  FFMA R4, R4, R13, R15 ;  /* 0x0000000d04047223 */ /* 0x001fc8000000000f */
[----:B------:R-:W-:-:S04]  /*0910*/  FFMA R4, R29, R5, R4 ;  /* 0x000000051d047223 */ /* 0x000fc80000000004 */
[----:B------:R-:W-:-:S04]  /*0920*/  FFMA R27, R27, R6, R4 ;  /* 0x000000061b1b7223 */ /* 0x000fc80000000004 */
[----:B------:R-:W-:Y:S01]  /*0930*/  FFMA R27, R28, R7, R27 ;  /* 0x000000071c1b7223 */ /* 0x000fe2000000001b */
[----:B------:R-:W-:-:S04]  /*0940*/  UIADD3 UR4, UPT, UPT, UR4, 0x20, URZ ;  /* 0x0000002004047890 */ /* 0x000fc8000fffe0ff */
[----:B------:R-:W-:Y:S01]  /*0950*/  UISETP.GT.AND UP0, UPT, UR4, UR11, UPT ;  /* 0x0000000b0400728c */ /* 0x000fe2000bf04270 */
[----:B------:R-:W-:Y:S02]  /*0960*/  LEA R10, P0, R8, R10, 0x5 ;  /* 0x0000000a080a7211 */ /* 0x000fe400078028ff */
[----:B------:R-:W-:Y:S02]  /*0970*/  IADD3 R0, P1, PT, R0, 0x80, RZ ;  /* 0x0000008000007810 */ /* 0x000fe40007f3e0ff */
[----:B------:R-:W-:Y:S02]  /*0980*/  LEA.HI.X R11, R8, R11, R9, 0x5, P0 ;  /* 0x0000000b080b7211 */ /* 0x000fe400000f2c09 */
[----:B------:R-:W-:Y:S01]  /*0990*/  IADD3.X R3, PT, PT, RZ, R3, RZ, P1, !PT ;  /* 0x00000003ff037210 */ /* 0x000fe20000ffe4ff */
[----:B--2---:R-:W-:Y:S04]  /*09a0*/  STS [R18], R25 ;  /* 0x0000001912007388 */ /* 0x004fe80000000800 */
[----:B---3--:R-:W-:Y:S01]  /*09b0*/  STS [R16], R23 ;  /* 0x0000001710007388 */ /* 0x008fe20000000800 */
        /* <DEDUP_REMOVED lines=9> */
[----:B------:R-:W-:Y:S01]  /*0a50*/  LDS R25, [R17+0x200] ;  /* 0x0002000011197984 */ /* 0x000fe20000000800 */
[----:B0-----:R-:W-:-:S04]  /*0a60*/  FFMA R21, R12, R21, R27 ;  /* 0x000000150c157223 */ /* 0x001fc8000000001b */
[----:B-1----:R-:W-:Y:S02]  /*0a70*/  FFMA R26, R26, R13, R21 ;  /* 0x0000000d1a1a7223 */ /* 0x002fe40000000015 */
[----:B------:R-:W0:Y:S02]  /*0a80*/  LDS R21, [R17+0x180] ;  /* 0x0001800011157984 */ /* 0x000e240000000800 */
[----:B--2---:R-:W-:Y:S02]  /*0a90*/  FFMA R29, R29, R14, R26 ;  /* 0x0000000e1d1d7223 */ /* 0x004fe4000000001a */
[----:B------:R-:W1:Y:S02]  /*0aa0*/  LDS R26, [R17+0x1c0] ;  /* 0x0001c000111a7984 */ /* 0x000e640000000800 */
[----:B---3--:R-:W-:Y:S02]  /*0ab0*/  FFMA R29, R24, R15, R29 ;  /* 0x0000000f181d7223 */ /* 0x008fe4000000001d */
[----:B------:R-:W2:Y:S04]  /*0ac0*/  LDS.128 R12, [R19+0x20] ;  /* 0x00002000130c7984 */ /* 0x000ea80000000c00 */
[----:B------:R-:W3:Y:S01]  /*0ad0*/  LDS R24, [R17+0x240] ;  /* 0x0002400011187984 */ /* 0x000ee20000000800 */
[----:B----4-:R-:W-:-:S04]  /*0ae0*/  FFMA R23, R4, R23, R29 ;  /* 0x0000001704177223 */ /* 0x010fc8000000001d */
[----:B-----5:R-:W-:Y:S02]  /*0af0*/  FFMA R22, R22, R5, R23 ;  /* 0x0000000516167223 */ /* 0x020fe40000000017 */
[----:B------:R-:W4:Y:S02]  /*0b00*/  LDS R23, [R17+0x280] ;  /* 0x0002800011177984 */ /* 0x000f240000000800 */
[----:B0-----:R-:W-:Y:S02]  /*0b10*/  FFMA R21, R21, R6, R22 ;  /* 0x0000000615157223 */ /* 0x001fe40000000016 */
[----:B------:R-:W0:Y:S02]  /*0b20*/  LDS R22, [R17+0x2c0] ;  /* 0x0002c00011167984 */ /* 0x000e240000000800 */
[----:B-1----:R-:W-:Y:S02]  /*0b30*/  FFMA R27, R26, R7, R21 ;  /* 0x000000071a1b7223 */ /* 0x002fe40000000015 */
[----:B------:R-:W-:Y:S04]  /*0b40*/  LDS R21, [R17+0x300] ;  /* 0x0003000011157984 */ /* 0x000fe80000000800 */
[----:B------:R-:W1:Y:S01]  /*0b50*/  LDS.128 R4, [R19+0x30] ;  /* 0x0000300013047984 */ /* 0x000e620000000c00 */
[----:B--2---:R-:W-:-:S03]  /*0b60*/  FFMA R27, R12, R25, R27 ;  /* 0x000000190c1b7223 */ /* 0x004fc6000000001b */
[----:B------:R-:W2:Y:S01]  /*0b70*/  LDS R12, [R17+0x340] ;  /* 0x00034000110c7984 */ /* 0x000ea20000000800 */
[----:B---3--:R-:W-:-:S03]  /*0b80*/  FFMA R26, R24, R13, R27 ;  /* 0x0000000d181a7223 */ /* 0x008fc6000000001b */
[----:B------:R-:W3:Y:S04]  /*0b90*/  LDS R25, [R17+0x380] ;  /* 0x0003800011197984 */ /* 0x000ee80000000800 */
[----:B------:R-:W5:Y:S01]  /*0ba0*/  LDS R24, [R17+0x3c0] ;  /* 0x0003c00011187984 */ /* 0x000f620000000800 */
[----:B----4-:R-:W-:-:S04]  /*0bb0*/  FFMA R23, R23, R14, R26 ;  /* 0x0000000e17177223 */ /* 0x010fc8000000001a */
[----:B0-----:R-:W-:-:S04]  /*0bc0*/  FFMA R15, R22, R15, R23 ;  /* 0x0000000f160f7223 */ /* 0x001fc80000000017 */
[----:B-1----:R-:W-:-:S04]  /*0bd0*/  FFMA R15, R4, R21, R15 ;  /* 0x00000015040f7223 */ /* 0x002fc8000000000f */
[----:B--2---:R-:W-:-:S04]  /*0be0*/  FFMA R12, R12, R5, R15 ;  /* 0x000000050c0c7223 */ /* 0x004fc8000000000f */
[----:B---3--:R-:W-:-:S04]  /*0bf0*/  FFMA R25, R25, R6, R12 ;  /* 0x0000000619197223 */ /* 0x008fc8000000000c */
[----:B-----5:R-:W-:Y:S01]  /*0c00*/  FFMA R23, R24, R7, R25 ;  /* 0x0000000718177223 */ /* 0x020fe20000000019 */
[----:B------:R-:W-:Y:S06]  /*0c10*/  BAR.SYNC.DEFER_BLOCKING 0x0 ;  /* 0x0000000000007b1d */ /* 0x000fec0000010000 */
[----:B------:R-:W-:Y:S05]  /*0c20*/  BRA.U !UP0, `(.L_x_2) ;  /* 0xfffffff9087c7547 */ /* 0x000fea000b83ffff */
.L_x_0:
[----:B------:R-:W0:Y:S01]  /*0c30*/  LDC.64 R6, c[0x0][0x3a8] ;  /* 0x0000ea00ff067b82 */ /* 0x000e220000000a00 */
[----:B------:R-:W-:Y:S01]  /*0c40*/  USHF.L.U32 UR4, UR9, 0x4, URZ ;  /* 0x0000000409047899 */ /* 0x000fe200080006ff */
[----:B------:R-:W-:Y:S01]  /*0c50*/  FADD R0, R23, -3160 ;  /* 0xc545800017007421 */ /* 0x000fe20000000000 */
[----:B------:R-:W-:Y:S02]  /*0c60*/  BSSY.RECONVERGENT B6, `(.L_x_3) ;  /* 0x0000011000067945 */ /* 0x000fe40003800200 */
[----:B------:R-:W-:Y:S02]  /*0c70*/  UIMAD.WIDE.U32 UR4, UR4, 0x4, URZ ;  /* 0x00000004040478a5 */ /* 0x000fe4000f8e00ff */
[----:B------:R-:W-:Y:S01]  /*0c80*/  FSETP.GEU.AND P0, PT, |R0|, 0.0010000000474974513054, PT ;  /* 0x3a83126f0000780b */ /* 0x000fe20003f0e200 */
[----:B------:R-:W1:Y:S03]  /*0c90*/  LDC.64 R16, c[0x0][0x3a0] ;  /* 0x0000e800ff107b82 */ /* 0x000e660000000a00 */
[----:B0-----:R-:W-:-:S03]  /*0ca0*/  IMAD.WIDE.U32 R4, R20, R6, UR4 ;  /* 0x0000000414047e25 */ /* 0x001fc6000f8e0006 */
[----:B-1----:R-:W-:Y:S01]  /*0cb0*/  IADD3 R16, P1, PT, R4, R16, RZ ;  /* 0x0000001004107210 */ /* 0x002fe20007f3e0ff */
[----:B------:R-:W-:-:S05]  /*0cc0*/  IMAD R4, R20, R7, R5 ;  /* 0x0000000714047224 */ /* 0x000fca00078e0205 */
[----:B------:R-:W-:Y:S01]  /*0cd0*/  IADD3.X R17, PT, PT, R4, R17, RZ, P1, !PT ;  /* 0x0000001104117210 */ /* 0x000fe20000ffe4ff */
[----:B------:R-:W-:Y:S06]  /*0ce0*/  @P0 BRA `(.L_x_4) ;  /* 0x0000000000200947 */ /* 0x000fec0003800000 */
[----:B------:R-:W-:Y:S01]  /*0cf0*/  MOV R0, 0x0 ;  /* 0x0000000000007802 */ /* 0x000fe20000000f00 */
[----:B------:R-:W0:Y:S01]  /*0d00*/  LDCU.64 UR4, c[0x4][0x8] ;  /* 0x01000100ff0477ac */ /* 0x000e220008000a00 */
[----:B------:R-:W-:Y:S02]  /*0d10*/  CS2R R6, SRZ ;  /* 0x0000000000067805 */ /* 0x000fe4000001ff00 */
[----:B------:R1:W2:Y:S01]  /*0d20*/  LDC.64 R8, c[0x4][R0] ;  /* 0x0100000000087b82 */ /* 0x0002a20000000a00 */
[----:B0-----:R-:W-:Y:S02]  /*0d30*/  MOV R4, UR4 ;  /* 0x0000000400047c02 */ /* 0x001fe40008000f00 */
[----:B-1----:R-:W-:-:S07]  /*0d40*/  MOV R5, UR5 ;  /* 0x0000000500057c02 */ /* 0x002fce0008000f00 */
[----:B------:R-:W-:-:S07]  /*0d50*/  LEPC R20, `(.L_x_4) ;  /* 0x000000001014794e */ /* 0x000fce0000000000 */
[----:B--2---:R-:W-:Y:S05]  /*0d60*/  CALL.ABS.NOINC R8 ;  /* 0x0000000008007343 */ /* 0x004fea0003c00000 */
.L_x_4:
[----:B------:R-:W-:Y:S05]  /*0d70*/  BSYNC.RECONVERGENT B6 ;  /* 0x0000000000067941 */ /* 0x000fea0003800200 */
.L_x_3:
[----:B------:R-:W-:-:S05]  /*0d80*/  IMAD.WIDE.U32 R16, R2, 0x4, R16 ;  /* 0x0000000402107825 */ /* 0x000fca00078e0010 */
[----:B------:R-:W-:Y:S01]  /*0d90*/  STG.E desc[UR36][R16.64], R23 ;  /* 0x0000001710007986 */ /* 0x000fe2000c101924 */
[----:B------:R-:W-:Y:S05]  /*0da0*/  EXIT ;  /* 0x000000000000794d */ /* 0x000fea0003800000 */
.L_x_5:
[----:B------:R-:W-:-:S00]  /*0db0*/  BRA `(.L_x_5) ;  /* 0xfffffffc00fc7947 */ /* 0x000fc0000383ffff */
[----:B------:R-:W-:-:S00]  /*0dc0*/  NOP ;  /* 0x0000000000007918 */ /* 0x000fc00000000000 */
        /* <DEDUP_REMOVED lines=11> */
.L_x_7:


//--------------------- .text._Z11fill_randomPfim --------------------------
	.section	.text._Z11fill_randomPfim,"ax",@progbits
	.align	128
        .global         _Z11fill_randomPfim
        .type           _Z11fill_randomPfim,@function
        .size           _Z11fill_randomPfim,(.L_x_8 - _Z11fill_randomPfim)
        .other          _Z11fill_randomPfim,@"STO_CUDA_ENTRY STV_DEFAULT"
_Z11fill_randomPfim:
.text._Z11fill_randomPfim:
[----:B------:R-:W-:Y:S01]  /*0000*/  LDC R1, c[0x0][0x37c] ;  /* 0x0000df00ff017b82 */ /* 0x000fe20000000800 */
[----:B------:R-:W0:Y:S07]  /*0010*/  S2R R0, SR_TID.X ;  /* 0x0000000000007919 */ /* 0x000e2e0000002100 */
[----:B------:R-:W0:Y:S01]  /*0020*/  S2UR UR4, SR_CTAID.X ;  /* 0x00000000000479c3 */ /* 0x000e220000002500 */
[----:B------:R-:W1:Y:S01]  /*0030*/  LDCU.64 UR6, c[0x0][0x390] ;  /* 0x00007200ff0677ac */ /* 0x000e620008000a00 */
[----:B------:R-:W2:Y:S06]  /*0040*/  S2R R7, SR_TID.Y ;  /* 0x0000000000077919 */ /* 0x000eac0000002200 */
[----:B------:R-:W0:Y:S08]  /*0050*/  LDC R5, c[0x0][0x360] ;  /* 0x0000d800ff057b82 */ /* 0x000e300000000800 */
[----:B------:R-:W2:Y:S08]  /*0060*/  S2UR UR5, SR_CTAID.Y ;  /* 0x00000000000579c3 */ /* 0x000eb00000002600 */
[----:B------:R-:W2:Y:S08]  /*0070*/  LDC R4, c[0x0][0x364] ;  /* 0x0000d900ff047b82 */ /* 0x000eb00000000800 */
[----:B------:R-:W3:Y:S01]  /*0080*/  LDC.64 R2, c[0x0][0x380] ;  /* 0x0000e000ff027b82 */ /* 0x000ee20000000a00 */
[----:B0-----:R-:W-:-:S05]  /*0090*/  IMAD R5, R5, UR4, R0 ;  /* 0x0000000405057c24 */ /* 0x001fca000f8e0200 */
[----:B------:R-:W-:-:S05]  /*00a0*/  SHF.R.S32.HI R0, RZ, 0x1f, R5 ;  /* 0x0000001fff007819 */ /* 0x000fca0000011405 */
[----:B-1----:R-:W-:Y:S02]  /*00b0*/  IMAD R6, R0, UR6, RZ ;  /* 0x0000000600067c24 */ /* 0x002fe4000f8e02ff */
[----:B--2---:R-:W-:Y:S01]  /*00c0*/  IMAD R0, R4, UR5, R7 ;  /* 0x0000000504007c24 */ /* 0x004fe2000f8e0207 */
[----:B------:R-:W0:Y:S01]  /*00d0*/  LDCU.64 UR4, c[0x0][0x358] ;  /* 0x00006b00ff0477ac */ /* 0x000e220008000a00 */
[C---:B------:R-:W-:Y:S02]  /*00e0*/  IMAD R7, R5.reuse, UR7, R6 ;  /* 0x0000000705077c24 */ /* 0x040fe4000f8e0206 */
[C---:B---3--:R-:W-:Y:S01]  /*00f0*/  IMAD.WIDE.U32 R2, R5.reuse, UR6, R2 ;  /* 0x0000000605027c25 */ /* 0x048fe2000f8e0002 */
[----:B------:R-:W-:-:S04]  /*0100*/  IADD3 R5, PT, PT, R5, R0, RZ ;  /* 0x0000000005057210 */ /* 0x000fc80007ffe0ff */
[----:B------:R-:W-:Y:S02]  /*0110*/  IADD3 R3, PT, PT, R3, R7, RZ ;  /* 0x0000000703037210 */ /* 0x000fe40007ffe0ff */
[----:B------:R-:W-:Y:S01]  /*0120*/  I2FP.F32.S32 R5, R5 ;  /* 0x0000000500057245 */ /* 0x000fe20000201400 */
[----:B------:R-:W-:-:S05]  /*0130*/  IMAD.WIDE.U32 R2, R0, 0x4, R2 ;  /* 0x0000000400027825 */ /* 0x000fca00078e0002 */
[----:B0-----:R-:W-:Y:S01]  /*0140*/  STG.E desc[UR4][R2.64], R5 ;  /* 0x0000000502007986 */ /* 0x001fe2000c101904 */
[----:B------:R-:W-:Y:S05]  /*0150*/  EXIT ;  /* 0x000000000000794d */ /* 0x000fea0003800000 */
.L_x_6:
        /* <DEDUP_REMOVED lines=10> */
.L_x_8:


//--------------------- .nv.global.init           --------------------------
	.section	.nv.global.init,"aw",@progbits
.nv.global.init:
	.type		$str,@object
	.size		$str,(.L_0 - $str)
$str:
        /*0000*/ 	.byte	0x48, 0x45, 0x52, 0x45, 0x0a, 0x00
.L_0:


//--------------------- .nv.shared._Z7matMultPfmS_mS_mm --------------------------
	.section	.nv.shared._Z7matMultPfmS_mS_mm,"aw",@nobits
	.sectionflags	@""
	.align	4
.nv.shared._Z7matMultPfmS_mS_mm:
	.zero		3072


//--------------------- .nv.shared.reserved.0     --------------------------
	.section	.nv.shared.reserved.0,"aw",@nobits
	.weak		__nv_reservedSMEM_offset_0_alias
	.size		__nv_reservedSMEM_offset_0_alias, 0, 64
	.other		__nv_reservedSMEM_offset_0_alias,@"STO_CUDA_RESERVED_SHARED STV_DEFAULT"
__nv_reservedSMEM_offset_0_alias:
	.zero		0
	.zero		64


//--------------------- .nv.constant0._Z7matMultPfmS_mS_mm --------------------------
	.section	.nv.constant0._Z7matMultPfmS_mS_mm,"a",@progbits
	.sectionflags	@""
	.align	4
.nv.constant0._Z7matMultPfmS_mS_mm:
	.zero		952


//--------------------- .nv.constant0._Z11fill_randomPfim --------------------------
	.section	.nv.constant0._Z11fill_randomPfim,"a",@progbits
	.sectionflags	@""
	.align	4
.nv.constant0._Z11fill_randomPfim:
	.zero		920


//--------------------- SYMBOLS --------------------------

	.type		.nv.reservedSmem.offset0,@object
	.size		.nv.reservedSmem.offset0,0x4
	.type		.nv.reservedSmem.cap,@object
	.size		.nv.reservedSmem.cap,0x4
	.type		vprintf,@function
